//
// Generated by NVIDIA NVVM Compiler
//
// Compiler Build ID: CL-36424714
// Cuda compilation tools, release 13.0, V13.0.88
// Based on NVVM 20.0.0
//

.version 9.0
.target sm_100
.address_size 64

	// .globl	default_function_kernel_1

.visible .entry default_function_kernel_1(
	.param .u64 .ptr .align 1 default_function_kernel_1_param_0,
	.param .u64 .ptr .align 1 default_function_kernel_1_param_1
)
.maxntid 16
{
	.reg .pred 	%p<5>;
	.reg .b32 	%r<11>;
	.reg .b32 	%f<35>;
	.reg .b64 	%rd<9>;

	ld.param.u64 	%rd1, [default_function_kernel_1_param_0];
	ld.param.u64 	%rd2, [default_function_kernel_1_param_1];
	cvta.to.global.u64 	%rd3, %rd2;
	mov.u32 	%r3, %ctaid.x;
	shl.b32 	%r4, %r3, 4;
	mov.u32 	%r5, %tid.x;
	or.b32  	%r1, %r4, %r5;
	mul.wide.u32 	%rd4, %r1, 4;
	add.s64 	%rd5, %rd3, %rd4;
	ld.global.nc.f32 	%f1, [%rd5];
	abs.f32 	%f6, %f1;
	mov.f32 	%f7, 0f3F800000;
	sub.f32 	%f8, %f7, %f6;
	rcp.approx.ftz.f32 	%f9, %f8;
	add.f32 	%f10, %f9, %f9;
	mul.f32 	%f11, %f6, %f10;
	setp.gt.f32 	%p1, %f6, 0f7E800000;
	selp.f32 	%f2, 0fC0000000, %f11, %p1;
	add.rz.f32 	%f12, %f2, %f7;
	mov.b32 	%r6, %f12;
	add.s32 	%r7, %r6, -1061158912;
	and.b32  	%r8, %r7, -8388608;
	mov.b32 	%r2, %f2;
	sub.s32 	%r9, %r2, %r8;
	mov.b32 	%f13, %r9;
	sub.s32 	%r10, 1082130432, %r8;
	mov.b32 	%f14, %r10;
	fma.rn.f32 	%f15, %f14, 0f3E800000, 0fBF800000;
	add.f32 	%f16, %f15, %f13;
	cvt.rn.f32.s32 	%f17, %r8;
	mul.f32 	%f18, %f17, 0f34000000;
	fma.rn.f32 	%f19, %f16, 0fBD39BF78, 0f3DD80012;
	fma.rn.f32 	%f20, %f19, %f16, 0fBE0778E0;
	fma.rn.f32 	%f21, %f20, %f16, 0f3E146475;
	fma.rn.f32 	%f22, %f21, %f16, 0fBE2A68DD;
	fma.rn.f32 	%f23, %f22, %f16, 0f3E4CAF9E;
	fma.rn.f32 	%f24, %f23, %f16, 0fBE800042;
	fma.rn.f32 	%f25, %f24, %f16, 0f3EAAAAE6;
	fma.rn.f32 	%f26, %f25, %f16, 0fBF000000;
	mul.f32 	%f27, %f16, %f26;
	fma.rn.f32 	%f28, %f27, %f16, %f16;
	fma.rn.f32 	%f34, %f18, 0f3F317218, %f28;
	setp.lt.u32 	%p2, %r2, 2139095040;
	@%p2 bra 	$L__BB0_2;
	setp.gt.s32 	%p3, %r2, -1082130432;
	fma.rn.f32 	%f29, %f2, 0f7F800000, 0f7F800000;
	selp.f32 	%f30, %f29, %f34, %p3;
	setp.eq.f32 	%p4, %f2, 0f00000000;
	selp.f32 	%f34, 0f80000000, %f30, %p4;
$L__BB0_2:
	cvta.to.global.u64 	%rd6, %rd1;
	mov.f32 	%f31, 0f3F000000;
	copysign.f32 	%f32, %f1, %f31;
	mul.f32 	%f33, %f32, %f34;
	add.s64 	%rd8, %rd6, %rd4;
	st.global.f32 	[%rd8], %f33;
	ret;

}
	// .globl	default_function_kernel
.visible .entry default_function_kernel(
	.param .u64 .ptr .align 1 default_function_kernel_param_0,
	.param .u64 .ptr .align 1 default_function_kernel_param_1
)
.maxntid 6
{
	.reg .b32 	%r<4>;
	.reg .b32 	%f<3>;
	.reg .b64 	%rd<8>;

	ld.param.u64 	%rd1, [default_function_kernel_param_0];
	ld.param.u64 	%rd2, [default_function_kernel_param_1];
	cvta.to.global.u64 	%rd3, %rd1;
	cvta.to.global.u64 	%rd4, %rd2;
	mov.u32 	%r1, %ctaid.x;
	mov.u32 	%r2, %tid.x;
	mad.lo.s32 	%r3, %r1, 6, %r2;
	mul.wide.u32 	%rd5, %r3, 4;
	add.s64 	%rd6, %rd4, %rd5;
	ld.global.nc.f32 	%f1, [%rd6];
	cos.approx.f32 	%f2, %f1;
	add.s64 	%rd7, %rd3, %rd5;
	st.global.f32 	[%rd7], %f2;
	ret;

}


// ===== COMPILED SASS (sm_100) =====

	.target	sm_100

	.elftype	@"ET_EXEC"


//--------------------- .note.nv.tkinfo           --------------------------
	.section	.note.nv.tkinfo,"",@"SHT_NOTE"
	.sectionflags	@"SHF_NOTE_NV_TKINFO"
	.tkinfo
        /*0018*/ 	.word	0x00000002
        /*0030*/ 	.string	""
        /*0030*/ 	.string	"ptxas"
        /*0030*/ 	.string	"Cuda compilation tools, release 13.0, V13.0.88"
        /*0030*/ 	.string	"Build cuda_13.0.r13.0/compiler.36424714_0"
        /*0030*/ 	.string	"-arch sm_100 -m 64 "



//--------------------- .note.nv.cuinfo           --------------------------
	.section	.note.nv.cuinfo,"",@"SHT_NOTE"
	.sectionflags	@"SHF_NOTE_NV_CUINFO"
        /*0018*/ 	.short	0x0002
        /*001a*/ 	.short	0x0064
        /*001c*/ 	.short	0x0082
	.zero		2


//--------------------- .nv.info                  --------------------------
	.section	.nv.info,"",@"SHT_CUDA_INFO"
	.align	4


	//----- nvinfo : EIATTR_REGCOUNT
	.align		4
        /*0000*/ 	.byte	0x04, 0x2f
        /*0002*/ 	.short	(.L_1 - .L_0)
	.align		4
.L_0:
        /*0004*/ 	.word	index@(default_function_kernel_1)
        /*0008*/ 	.word	0x0000000c


	//----- nvinfo : EIATTR_FRAME_SIZE
	.align		4
.L_1:
        /*000c*/ 	.byte	0x04, 0x11
        /*000e*/ 	.short	(.L_3 - .L_2)
	.align		4
.L_2:
        /*0010*/ 	.word	index@(default_function_kernel_1)
        /*0014*/ 	.word	0x00000000


	//----- nvinfo : EIATTR_REGCOUNT
	.align		4
.L_3:
        /*0018*/ 	.byte	0x04, 0x2f
        /*001a*/ 	.short	(.L_5 - .L_4)
	.align		4
.L_4:
        /*001c*/ 	.word	index@(default_function_kernel)
        /*0020*/ 	.word	0x0000000c


	//----- nvinfo : EIATTR_FRAME_SIZE
	.align		4
.L_5:
        /*0024*/ 	.byte	0x04, 0x11
        /*0026*/ 	.short	(.L_7 - .L_6)
	.align		4
.L_6:
        /*0028*/ 	.word	index@(default_function_kernel)
        /*002c*/ 	.word	0x00000000


	//----- nvinfo : EIATTR_MIN_STACK_SIZE
	.align		4
.L_7:
        /*0030*/ 	.byte	0x04, 0x12
        /*0032*/ 	.short	(.L_9 - .L_8)
	.align		4
.L_8:
        /*0034*/ 	.word	index@(default_function_kernel)
        /*0038*/ 	.word	0x00000000


	//----- nvinfo : EIATTR_MIN_STACK_SIZE
	.align		4
.L_9:
        /*003c*/ 	.byte	0x04, 0x12
        /*003e*/ 	.short	(.L_11 - .L_10)
	.align		4
.L_10:
        /*0040*/ 	.word	index@(default_function_kernel_1)
        /*0044*/ 	.word	0x00000000
.L_11:


//--------------------- .nv.compat                --------------------------
	.section	.nv.compat,"",@"SHT_CUDA_COMPAT_INFO"
	.align	4
        /*0000*/ 	.byte	0x02, 0x09, 0x00, 0x00, 0x02, 0x02, 0x01, 0x00, 0x02, 0x05, 0x05, 0x00, 0x03, 0x07, 0x01, 0x01
        /*0010*/ 	.byte	0x02, 0x03, 0x00, 0x00, 0x02, 0x06, 0x01, 0x00, 0x04, 0x0b, 0x08, 0x00, 0x01, 0x00, 0x00, 0x00
        /*0020*/ 	.byte	0x00, 0x00, 0x00, 0x00


//--------------------- .nv.info.default_function_kernel --------------------------
	.section	.nv.info.default_function_kernel,"",@"SHT_CUDA_INFO"
	.sectionflags	@""
	.align	4


	//----- nvinfo : EIATTR_CUDA_API_VERSION
	.align		4
        /*0000*/ 	.byte	0x04, 0x37
        /*0002*/ 	.short	(.L_13 - .L_12)
.L_12:
        /*0004*/ 	.word	0x00000082


	//----- nvinfo : EIATTR_KPARAM_INFO
	.align		4
.L_13:
        /*0008*/ 	.byte	0x04, 0x17
        /*000a*/ 	.short	(.L_15 - .L_14)
.L_14:
        /*000c*/ 	.word	0x00000000
        /*0010*/ 	.short	0x0001
        /*0012*/ 	.short	0x0008
        /*0014*/ 	.byte	0x00, 0xf5, 0x21, 0x00


	//----- nvinfo : EIATTR_KPARAM_INFO
	.align		4
.L_15:
        /*0018*/ 	.byte	0x04, 0x17
        /*001a*/ 	.short	(.L_17 - .L_16)
.L_16:
        /*001c*/ 	.word	0x00000000
        /*0020*/ 	.short	0x0000
        /*0022*/ 	.short	0x0000
        /*0024*/ 	.byte	0x00, 0xf5, 0x21, 0x00


	//----- nvinfo : EIATTR_SPARSE_MMA_MASK
	.align		4
.L_17:
        /*0028*/ 	.byte	0x03, 0x50
        /*002a*/ 	.short	0x0000


	//----- nvinfo : EIATTR_MAXREG_COUNT
	.align		4
        /*002c*/ 	.byte	0x03, 0x1b
        /*002e*/ 	.short	0x00ff


	//----- nvinfo : EIATTR_MERCURY_ISA_VERSION
	.align		4
        /*0030*/ 	.byte	0x03, 0x5f
        /*0032*/ 	.short	0x0101


	//----- nvinfo : EIATTR_VRC_CTA_INIT_COUNT
	.align		4
        /*0034*/ 	.byte	0x02, 0x4a
	.zero		1
	.zero		1


	//----- nvinfo : EIATTR_EXIT_INSTR_OFFSETS
	.align		4
        /*0038*/ 	.byte	0x04, 0x1c
        /*003a*/ 	.short	(.L_19 - .L_18)


	//   ....[0]....
.L_18:
        /*003c*/ 	.word	0x000000d0


	//----- nvinfo : EIATTR_MAX_THREADS
	.align		4
.L_19:
        /*0040*/ 	.byte	0x04, 0x05
        /*0042*/ 	.short	(.L_21 - .L_20)
.L_20:
        /*0044*/ 	.word	0x00000006
        /*0048*/ 	.word	0x00000001
        /*004c*/ 	.word	0x00000001


	//----- nvinfo : EIATTR_CBANK_PARAM_SIZE
	.align		4
.L_21:
        /*0050*/ 	.byte	0x03, 0x19
        /*0052*/ 	.short	0x0010


	//----- nvinfo : EIATTR_PARAM_CBANK
	.align		4
        /*0054*/ 	.byte	0x04, 0x0a
        /*0056*/ 	.short	(.L_23 - .L_22)
	.align		4
.L_22:
        /*0058*/ 	.word	index@(.nv.constant0.default_function_kernel)
        /*005c*/ 	.short	0x0380
        /*005e*/ 	.short	0x0010


	//----- nvinfo : EIATTR_SW_WAR
	.align		4
.L_23:
        /*0060*/ 	.byte	0x04, 0x36
        /*0062*/ 	.short	(.L_25 - .L_24)
.L_24:
        /*0064*/ 	.word	0x00000008
.L_25:


//--------------------- .nv.info.default_function_kernel_1 --------------------------
	.section	.nv.info.default_function_kernel_1,"",@"SHT_CUDA_INFO"
	.sectionflags	@""
	.align	4


	//----- nvinfo : EIATTR_CUDA_API_VERSION
	.align		4
        /*0000*/ 	.byte	0x04, 0x37
        /*0002*/ 	.short	(.L_27 - .L_26)
.L_26:
        /*0004*/ 	.word	0x00000082


	//----- nvinfo : EIATTR_KPARAM_INFO
	.align		4
.L_27:
        /*0008*/ 	.byte	0x04, 0x17
        /*000a*/ 	.short	(.L_29 - .L_28)
.L_28:
        /*000c*/ 	.word	0x00000000
        /*0010*/ 	.short	0x0001
        /*0012*/ 	.short	0x0008
        /*0014*/ 	.byte	0x00, 0xf5, 0x21, 0x00


	//----- nvinfo : EIATTR_KPARAM_INFO
	.align		4
.L_29:
        /*0018*/ 	.byte	0x04, 0x17
        /*001a*/ 	.short	(.L_31 - .L_30)
.L_30:
        /*001c*/ 	.word	0x00000000
        /*0020*/ 	.short	0x0000
        /*0022*/ 	.short	0x0000
        /*0024*/ 	.byte	0x00, 0xf5, 0x21, 0x00


	//----- nvinfo : EIATTR_SPARSE_MMA_MASK
	.align		4
.L_31:
        /*0028*/ 	.byte	0x03, 0x50
        /*002a*/ 	.short	0x0000


	//----- nvinfo : EIATTR_MAXREG_COUNT
	.align		4
        /*002c*/ 	.byte	0x03, 0x1b
        /*002e*/ 	.short	0x00ff


	//----- nvinfo : EIATTR_MERCURY_ISA_VERSION
	.align		4
        /*0030*/ 	.byte	0x03, 0x5f
        /*0032*/ 	.short	0x0101


	//----- nvinfo : EIATTR_VRC_CTA_INIT_COUNT
	.align		4
        /*0034*/ 	.byte	0x02, 0x4a
	.zero		1
	.zero		1


	//----- nvinfo : EIATTR_EXIT_INSTR_OFFSETS
	.align		4
        /*0038*/ 	.byte	0x04, 0x1c
        /*003a*/ 	.short	(.L_33 - .L_32)


	//   ....[0]....
.L_32:
        /*003c*/ 	.word	0x00000310


	//----- nvinfo : EIATTR_MAX_THREADS
	.align		4
.L_33:
        /*0040*/ 	.byte	0x04, 0x05
        /*0042*/ 	.short	(.L_35 - .L_34)
.L_34:
        /*0044*/ 	.word	0x00000010
        /*0048*/ 	.word	0x00000001
        /*004c*/ 	.word	0x00000001


	//----- nvinfo : EIATTR_CBANK_PARAM_SIZE
	.align		4
.L_35:
        /*0050*/ 	.byte	0x03, 0x19
        /*0052*/ 	.short	0x0010


	//----- nvinfo : EIATTR_PARAM_CBANK
	.align		4
        /*0054*/ 	.byte	0x04, 0x0a
        /*0056*/ 	.short	(.L_37 - .L_36)
	.align		4
.L_36:
        /*0058*/ 	.word	index@(.nv.constant0.default_function_kernel_1)
        /*005c*/ 	.short	0x0380
        /*005e*/ 	.short	0x0010


	//----- nvinfo : EIATTR_SW_WAR
	.align		4
.L_37:
        /*0060*/ 	.byte	0x04, 0x36
        /*0062*/ 	.short	(.L_39 - .L_38)
.L_38:
        /*0064*/ 	.word	0x00000008
.L_39:


//--------------------- .nv.callgraph             --------------------------
	.section	.nv.callgraph,"",@"SHT_CUDA_CALLGRAPH"
	.align	4
	.sectionentsize	8
	.align		4
        /*0000*/ 	.word	0x00000000
	.align		4
        /*0004*/ 	.word	0xffffffff
	.align		4
        /*0008*/ 	.word	0x00000000
	.align		4
        /*000c*/ 	.word	0xfffffffe
	.align		4
        /*0010*/ 	.word	0x00000000
	.align		4
        /*0014*/ 	.word	0xfffffffd
	.align		4
        /*0018*/ 	.word	0x00000000
	.align		4
        /*001c*/ 	.word	0xfffffffc


//--------------------- .text.default_function_kernel --------------------------
	.section	.text.default_function_kernel,"ax",@progbits
	.align	128
        .global         default_function_kernel
        .type           default_function_kernel,@function
        .size           default_function_kernel,(.L_x_2 - default_function_kernel)
        .other          default_function_kernel,@"STO_CUDA_ENTRY STV_DEFAULT"
default_function_kernel:
.text.default_function_kernel:
[----:B------:R-:W-:Y:S01]  /*0000*/  LDC R1, c[0x0][0x37c] ;  /* 0x0000df00ff017b82 */ /* 0x000fe20000000800 */
[----:B------:R-:W0:Y:S07]  /*0010*/  S2R R7, SR_CTAID.X ;  /* 0x0000000000077919 */ /* 0x000e2e0000002500 */
[----:B------:R-:W1:Y:S01]  /*0020*/  LDC.64 R2, c[0x0][0x388] ;  /* 0x0000e200ff027b82 */ /* 0x000e620000000a00 */
[----:B------:R-:W2:Y:S01]  /*0030*/  LDCU.64 UR4, c[0x0][0x358] ;  /* 0x00006b00ff0477ac */ /* 0x000ea20008000a00 */
[----:B------:R-:W0:Y:S06]  /*0040*/  S2R R0, SR_TID.X ;  /* 0x0000000000007919 */ /* 0x000e2c0000002100 */
[----:B------:R-:W3:Y:S01]  /*0050*/  LDC.64 R4, c[0x0][0x380] ;  /* 0x0000e000ff047b82 */ /* 0x000ee20000000a00 */
[----:B0-----:R-:W-:-:S04]  /*0060*/  IMAD R7, R7, 0x6, R0 ;  /* 0x0000000607077824 */ /* 0x001fc800078e0200 */
[----:B-1----:R-:W-:-:S06]  /*0070*/  IMAD.WIDE.U32 R2, R7, 0x4, R2 ;  /* 0x0000000407027825 */ /* 0x002fcc00078e0002 */
[----:B--2---:R-:W2:Y:S01]  /*0080*/  LDG.E.CONSTANT R2, desc[UR4][R2.64] ;  /* 0x0000000402027981 */ /* 0x004ea2000c1e9900 */
[----:B---3--:R-:W-:-:S04]  /*0090*/  IMAD.WIDE.U32 R4, R7, 0x4, R4 ;  /* 0x0000000407047825 */ /* 0x008fc800078e0004 */
[----:B--2---:R-:W-:-:S06]  /*00a0*/  FMUL.RZ R9, R2, 0.15915493667125701904 ;  /* 0x3e22f98302097820 */ /* 0x004fcc000040c000 */
[----:B------:R-:W0:Y:S02]  /*00b0*/  MUFU.COS R9, R9 ;  /* 0x0000000900097308 */ /* 0x000e240000000000 */
[----:B0-----:R-:W-:Y:S01]  /*00c0*/  STG.E desc[UR4][R4.64], R9 ;  /* 0x0000000904007986 */ /* 0x001fe2000c101904 */
[----:B------:R-:W-:Y:S05]  /*00d0*/  EXIT ;  /* 0x000000000000794d */ /* 0x000fea0003800000 */
.L_x_0:
[----:B------:R-:W-:-:S00]  /*00e0*/  BRA `(.L_x_0) ;  /* 0xfffffffc00fc7947 */ /* 0x000fc0000383ffff */
[----:B------:R-:W-:-:S00]  /*00f0*/  NOP ;  /* 0x0000000000007918 */ /* 0x000fc00000000000 */
        /* <DEDUP_REMOVED lines=8> */
.L_x_2:


//--------------------- .text.default_function_kernel_1 --------------------------
	.section	.text.default_function_kernel_1,"ax",@progbits
	.align	128
        .global         default_function_kernel_1
        .type           default_function_kernel_1,@function
        .size           default_function_kernel_1,(.L_x_3 - default_function_kernel_1)
        .other          default_function_kernel_1,@"STO_CUDA_ENTRY STV_DEFAULT"
default_function_kernel_1:
.text.default_function_kernel_1:
[----:B------:R-:W-:Y:S01]  /*0000*/  LDC R1, c[0x0][0x37c] ;  /* 0x0000df00ff017b82 */ /* 0x000fe20000000800 */
[----:B------:R-:W0:Y:S07]  /*0010*/  S2R R5, SR_TID.X ;  /* 0x0000000000057919 */ /* 0x000e2e0000002100 */
[----:B------:R-:W1:Y:S01]  /*0020*/  S2UR UR4, SR_CTAID.X ;  /* 0x00000000000479c3 */ /* 0x000e620000002500 */
[----:B------:R-:W2:Y:S07]  /*0030*/  LDCU.64 UR6, c[0x0][0x358] ;  /* 0x00006b00ff0677ac */ /* 0x000eae0008000a00 */
[----:B------:R-:W3:Y:S01]  /*0040*/  LDC.64 R2, c[0x0][0x388] ;  /* 0x0000e200ff027b82 */ /* 0x000ee20000000a00 */
[----:B-1----:R-:W-:-:S06]  /*0050*/  USHF.L.U32 UR4, UR4, 0x4, URZ ;  /* 0x0000000404047899 */ /* 0x002fcc00080006ff */
[----:B0-----:R-:W-:-:S05]  /*0060*/  LOP3.LUT R5, R5, UR4, RZ, 0xfc, !PT ;  /* 0x0000000405057c12 */ /* 0x001fca000f8efcff */
[----:B---3--:R-:W-:-:S05]  /*0070*/  IMAD.WIDE.U32 R2, R5, 0x4, R2 ;  /* 0x0000000405027825 */ /* 0x008fca00078e0002 */
[----:B--2---:R-:W2:Y:S01]  /*0080*/  LDG.E.CONSTANT R0, desc[UR6][R2.64] ;  /* 0x0000000602007981 */ /* 0x004ea2000c1e9900 */
[----:B------:R-:W-:Y:S01]  /*0090*/  HFMA2 R8, -RZ, RZ, 1.625, 0 ;  /* 0x3e800000ff087431 */ /* 0x000fe200000001ff */
[----:B------:R-:W-:Y:S01]  /*00a0*/  MOV R9, 0x3d39bf78 ;  /* 0x3d39bf7800097802 */ /* 0x000fe20000000f00 */
[C---:B--2---:R-:W-:Y:S01]  /*00b0*/  FADD R4, -|R0|.reuse, 1 ;  /* 0x3f80000000047421 */ /* 0x044fe20000000300 */
[----:B------:R-:W-:-:S05]  /*00c0*/  FSETP.GT.AND P0, PT, |R0|, 8.50705917302346158658e+37, PT ;  /* 0x7e8000000000780b */ /* 0x000fca0003f04200 */
[----:B------:R-:W0:Y:S02]  /*00d0*/  MUFU.RCP R4, R4 ;  /* 0x0000000400047308 */ /* 0x000e240000001000 */
[----:B0-----:R-:W-:-:S04]  /*00e0*/  FADD R7, R4, R4 ;  /* 0x0000000404077221 */ /* 0x001fc80000000000 */
[----:B------:R-:W-:-:S05]  /*00f0*/  FMUL R7, |R0|, R7 ;  /* 0x0000000700077220 */ /* 0x000fca0000400200 */
[----:B------:R-:W-:-:S04]  /*0100*/  FSEL R7, R7, -2, !P0 ;  /* 0xc000000007077808 */ /* 0x000fc80004000000 */
[C---:B------:R-:W-:Y:S01]  /*0110*/  ISETP.GE.U32.AND P0, PT, R7.reuse, 0x7f800000, PT ;  /* 0x7f8000000700780c */ /* 0x040fe20003f06070 */
[----:B------:R-:W-:-:S03]  /*0120*/  FADD.RZ R6, R7, 1 ;  /* 0x3f80000007067421 */ /* 0x000fc6000000c000 */
[----:B------:R-:W-:Y:S02]  /*0130*/  ISETP.GT.AND P1, PT, R7, -0x40800000, P0 ;  /* 0xbf8000000700780c */ /* 0x000fe40000724270 */
[----:B------:R-:W-:-:S04]  /*0140*/  IADD3 R6, PT, PT, R6, -0x3f400000, RZ ;  /* 0xc0c0000006067810 */ /* 0x000fc80007ffe0ff */
[----:B------:R-:W-:-:S04]  /*0150*/  LOP3.LUT R6, R6, 0xff800000, RZ, 0xc0, !PT ;  /* 0xff80000006067812 */ /* 0x000fc800078ec0ff */
[----:B------:R-:W-:Y:S02]  /*0160*/  IADD3 R3, PT, PT, -R6, 0x40800000, RZ ;  /* 0x4080000006037810 */ /* 0x000fe40007ffe1ff */
[-C--:B------:R-:W-:Y:S02]  /*0170*/  IADD3 R2, PT, PT, R7, -R6.reuse, RZ ;  /* 0x8000000607027210 */ /* 0x080fe40007ffe0ff */
[----:B------:R-:W-:Y:S01]  /*0180*/  I2FP.F32.S32 R6, R6 ;  /* 0x0000000600067245 */ /* 0x000fe20000201400 */
[----:B------:R-:W-:-:S04]  /*0190*/  FFMA R3, R3, R8, -1 ;  /* 0xbf80000003037423 */ /* 0x000fc80000000008 */
[----:B------:R-:W-:Y:S01]  /*01a0*/  FADD R4, R2, R3 ;  /* 0x0000000302047221 */ /* 0x000fe20000000000 */
[----:B------:R-:W-:-:S03]  /*01b0*/  FMUL R6, R6, 1.1920928955078125e-07 ;  /* 0x3400000006067820 */ /* 0x000fc60000400000 */
[----:B------:R-:W-:-:S04]  /*01c0*/  FFMA R3, R4, -R9, 0.10546888411045074463 ;  /* 0x3dd8001204037423 */ /* 0x000fc80000000809 */
[----:B------:R-:W-:-:S04]  /*01d0*/  FFMA R3, R4, R3, -0.13229703903198242188 ;  /* 0xbe0778e004037423 */ /* 0x000fc80000000003 */
[----:B------:R-:W-:-:S04]  /*01e0*/  FFMA R3, R4, R3, 0.14491446316242218018 ;  /* 0x3e14647504037423 */ /* 0x000fc80000000003 */
[----:B------:R-:W-:-:S04]  /*01f0*/  FFMA R3, R4, R3, -0.16641564667224884033 ;  /* 0xbe2a68dd04037423 */ /* 0x000fc80000000003 */
[----:B------:R-:W-:-:S04]  /*0200*/  FFMA R3, R4, R3, 0.19988867640495300293 ;  /* 0x3e4caf9e04037423 */ /* 0x000fc80000000003 */
[----:B------:R-:W-:-:S04]  /*0210*/  FFMA R3, R4, R3, -0.25000196695327758789 ;  /* 0xbe80004204037423 */ /* 0x000fc80000000003 */
[----:B------:R-:W-:-:S04]  /*0220*/  FFMA R3, R4, R3, 0.33333510160446166992 ;  /* 0x3eaaaae604037423 */ /* 0x000fc80000000003 */
[C---:B------:R-:W-:Y:S02]  /*0230*/  FFMA R9, R4.reuse, R3, -0.5 ;  /* 0xbf00000004097423 */ /* 0x040fe40000000003 */
[----:B------:R-:W0:Y:S02]  /*0240*/  LDC.64 R2, c[0x0][0x380] ;  /* 0x0000e000ff027b82 */ /* 0x000e240000000a00 */
[----:B------:R-:W-:-:S04]  /*0250*/  FMUL R9, R4, R9 ;  /* 0x0000000904097220 */ /* 0x000fc80000400000 */
[----:B------:R-:W-:Y:S01]  /*0260*/  FFMA R9, R4, R9, R4 ;  /* 0x0000000904097223 */ /* 0x000fe20000000004 */
[----:B------:R-:W-:-:S03]  /*0270*/  @P0 MOV R4, 0x7f800000 ;  /* 0x7f80000000040802 */ /* 0x000fc60000000f00 */
[----:B------:R-:W-:Y:S01]  /*0280*/  FFMA R6, R6, 0.69314718246459960938, R9 ;  /* 0x3f31721806067823 */ /* 0x000fe20000000009 */
[----:B------:R-:W-:Y:S02]  /*0290*/  HFMA2 R9, -RZ, RZ, 1.75, 0 ;  /* 0x3f000000ff097431 */ /* 0x000fe400000001ff */
[C---:B------:R-:W-:Y:S01]  /*02a0*/  @P1 FFMA R6, R7.reuse, R4, +INF ;  /* 0x7f80000007061423 */ /* 0x040fe20000000004 */
[----:B------:R-:W-:-:S04]  /*02b0*/  @P0 FSETP.NEU.AND P1, PT, R7, RZ, PT ;  /* 0x000000ff0700020b */ /* 0x000fc80003f2d000 */
[----:B------:R-:W-:Y:S02]  /*02c0*/  @P0 FSEL R6, R6, -RZ, P1 ;  /* 0x800000ff06060208 */ /* 0x000fe40000800000 */
[----:B------:R-:W-:Y:S01]  /*02d0*/  LOP3.LUT R7, R9, 0x80000000, R0, 0xb8, !PT ;  /* 0x8000000009077812 */ /* 0x000fe200078eb800 */
[----:B0-----:R-:W-:-:S04]  /*02e0*/  IMAD.WIDE.U32 R2, R5, 0x4, R2 ;  /* 0x0000000405027825 */ /* 0x001fc800078e0002 */
[----:B------:R-:W-:-:S05]  /*02f0*/  FMUL R7, R7, R6 ;  /* 0x0000000607077220 */ /* 0x000fca0000400000 */
[----:B------:R-:W-:Y:S01]  /*0300*/  STG.E desc[UR6][R2.64], R7 ;  /* 0x0000000702007986 */ /* 0x000fe2000c101906 */
[----:B------:R-:W-:Y:S05]  /*0310*/  EXIT ;  /* 0x000000000000794d */ /* 0x000fea0003800000 */
.L_x_1:
        /* <DEDUP_REMOVED lines=14> */
.L_x_3:


//--------------------- .nv.shared.reserved.0     --------------------------
	.section	.nv.shared.reserved.0,"aw",@nobits
	.weak		__nv_reservedSMEM_offset_0_alias
	.size		__nv_reservedSMEM_offset_0_alias, 0, 64
	.other		__nv_reservedSMEM_offset_0_alias,@"STO_CUDA_RESERVED_SHARED STV_DEFAULT"
__nv_reservedSMEM_offset_0_alias:
	.zero		0
	.zero		64


//--------------------- .nv.constant0.default_function_kernel --------------------------
	.section	.nv.constant0.default_function_kernel,"a",@progbits
	.sectionflags	@""
	.align	4
.nv.constant0.default_function_kernel:
	.zero		912


//--------------------- .nv.constant0.default_function_kernel_1 --------------------------
	.section	.nv.constant0.default_function_kernel_1,"a",@progbits
	.sectionflags	@""
	.align	4
.nv.constant0.default_function_kernel_1:
	.zero		912


//--------------------- SYMBOLS --------------------------

	.type		.nv.reservedSmem.offset0,@object
	.size		.nv.reservedSmem.offset0,0x4
